//
// Generated by NVIDIA NVVM Compiler
//
// Compiler Build ID: CL-36424714
// Cuda compilation tools, release 13.0, V13.0.88
// Based on NVVM 20.0.0
//

.version 9.0
.target sm_100
.address_size 64

	// .globl	_Z9vectorAddPKfS0_Pfm

.visible .entry _Z9vectorAddPKfS0_Pfm(
	.param .u64 .ptr .align 1 _Z9vectorAddPKfS0_Pfm_param_0,
	.param .u64 .ptr .align 1 _Z9vectorAddPKfS0_Pfm_param_1,
	.param .u64 .ptr .align 1 _Z9vectorAddPKfS0_Pfm_param_2,
	.param .u64 _Z9vectorAddPKfS0_Pfm_param_3
)
{
	.reg .pred 	%p<2>;
	.reg .b32 	%r<5>;
	.reg .b32 	%f<4>;
	.reg .b64 	%rd<13>;

	ld.param.u64 	%rd2, [_Z9vectorAddPKfS0_Pfm_param_0];
	ld.param.u64 	%rd3, [_Z9vectorAddPKfS0_Pfm_param_1];
	ld.param.u64 	%rd4, [_Z9vectorAddPKfS0_Pfm_param_2];
	ld.param.u64 	%rd5, [_Z9vectorAddPKfS0_Pfm_param_3];
	mov.u32 	%r1, %ctaid.x;
	mov.u32 	%r2, %ntid.x;
	mov.u32 	%r3, %tid.x;
	mad.lo.s32 	%r4, %r1, %r2, %r3;
	cvt.u64.u32 	%rd1, %r4;
	setp.le.u64 	%p1, %rd5, %rd1;
	@%p1 bra 	$L__BB0_2;
	cvta.to.global.u64 	%rd6, %rd2;
	cvta.to.global.u64 	%rd7, %rd3;
	cvta.to.global.u64 	%rd8, %rd4;
	shl.b64 	%rd9, %rd1, 2;
	add.s64 	%rd10, %rd6, %rd9;
	ld.global.nc.f32 	%f1, [%rd10];
	add.s64 	%rd11, %rd7, %rd9;
	ld.global.nc.f32 	%f2, [%rd11];
	add.f32 	%f3, %f1, %f2;
	add.s64 	%rd12, %rd8, %rd9;
	st.global.f32 	[%rd12], %f3;
$L__BB0_2:
	ret;

}


// ===== COMPILED SASS (sm_100) =====

	.target	sm_100

	.elftype	@"ET_EXEC"


//--------------------- .note.nv.tkinfo           --------------------------
	.section	.note.nv.tkinfo,"",@"SHT_NOTE"
	.sectionflags	@"SHF_NOTE_NV_TKINFO"
	.tkinfo
        /*0018*/ 	.word	0x00000002
        /*0030*/ 	.string	""
        /*0030*/ 	.string	"ptxas"
        /*0030*/ 	.string	"Cuda compilation tools, release 13.0, V13.0.88"
        /*0030*/ 	.string	"Build cuda_13.0.r13.0/compiler.36424714_0"
        /*0030*/ 	.string	"-arch sm_100 -m 64 "



//--------------------- .note.nv.cuinfo           --------------------------
	.section	.note.nv.cuinfo,"",@"SHT_NOTE"
	.sectionflags	@"SHF_NOTE_NV_CUINFO"
        /*0018*/ 	.short	0x0002
        /*001a*/ 	.short	0x0064
        /*001c*/ 	.short	0x0082
	.zero		2


//--------------------- .nv.info                  --------------------------
	.section	.nv.info,"",@"SHT_CUDA_INFO"
	.align	4


	//----- nvinfo : EIATTR_REGCOUNT
	.align		4
        /*0000*/ 	.byte	0x04, 0x2f
        /*0002*/ 	.short	(.L_1 - .L_0)
	.align		4
.L_0:
        /*0004*/ 	.word	index@(_Z9vectorAddPKfS0_Pfm)
        /*0008*/ 	.word	0x0000000c


	//----- nvinfo : EIATTR_FRAME_SIZE
	.align		4
.L_1:
        /*000c*/ 	.byte	0x04, 0x11
        /*000e*/ 	.short	(.L_3 - .L_2)
	.align		4
.L_2:
        /*0010*/ 	.word	index@(_Z9vectorAddPKfS0_Pfm)
        /*0014*/ 	.word	0x00000000


	//----- nvinfo : EIATTR_MIN_STACK_SIZE
	.align		4
.L_3:
        /*0018*/ 	.byte	0x04, 0x12
        /*001a*/ 	.short	(.L_5 - .L_4)
	.align		4
.L_4:
        /*001c*/ 	.word	index@(_Z9vectorAddPKfS0_Pfm)
        /*0020*/ 	.word	0x00000000
.L_5:


//--------------------- .nv.compat                --------------------------
	.section	.nv.compat,"",@"SHT_CUDA_COMPAT_INFO"
	.align	4
        /*0000*/ 	.byte	0x02, 0x09, 0x00, 0x00, 0x02, 0x02, 0x01, 0x00, 0x02, 0x05, 0x05, 0x00, 0x03, 0x07, 0x01, 0x01
        /*0010*/ 	.byte	0x02, 0x03, 0x00, 0x00, 0x02, 0x06, 0x01, 0x00, 0x04, 0x0b, 0x08, 0x00, 0x09, 0x00, 0x00, 0x00
        /*0020*/ 	.byte	0x00, 0x00, 0x00, 0x00


//--------------------- .nv.info._Z9vectorAddPKfS0_Pfm --------------------------
	.section	.nv.info._Z9vectorAddPKfS0_Pfm,"",@"SHT_CUDA_INFO"
	.sectionflags	@""
	.align	4


	//----- nvinfo : EIATTR_CUDA_API_VERSION
	.align		4
        /*0000*/ 	.byte	0x04, 0x37
        /*0002*/ 	.short	(.L_7 - .L_6)
.L_6:
        /*0004*/ 	.word	0x00000082


	//----- nvinfo : EIATTR_KPARAM_INFO
	.align		4
.L_7:
        /*0008*/ 	.byte	0x04, 0x17
        /*000a*/ 	.short	(.L_9 - .L_8)
.L_8:
        /*000c*/ 	.word	0x00000000
        /*0010*/ 	.short	0x0003
        /*0012*/ 	.short	0x0018
        /*0014*/ 	.byte	0x00, 0xf0, 0x21, 0x00


	//----- nvinfo : EIATTR_KPARAM_INFO
	.align		4
.L_9:
        /*0018*/ 	.byte	0x04, 0x17
        /*001a*/ 	.short	(.L_11 - .L_10)
.L_10:
        /*001c*/ 	.word	0x00000000
        /*0020*/ 	.short	0x0002
        /*0022*/ 	.short	0x0010
        /*0024*/ 	.byte	0x00, 0xf5, 0x21, 0x00


	//----- nvinfo : EIATTR_KPARAM_INFO
	.align		4
.L_11:
        /*0028*/ 	.byte	0x04, 0x17
        /*002a*/ 	.short	(.L_13 - .L_12)
.L_12:
        /*002c*/ 	.word	0x00000000
        /*0030*/ 	.short	0x0001
        /*0032*/ 	.short	0x0008
        /*0034*/ 	.byte	0x00, 0xf5, 0x21, 0x00


	//----- nvinfo : EIATTR_KPARAM_INFO
	.align		4
.L_13:
        /*0038*/ 	.byte	0x04, 0x17
        /*003a*/ 	.short	(.L_15 - .L_14)
.L_14:
        /*003c*/ 	.word	0x00000000
        /*0040*/ 	.short	0x0000
        /*0042*/ 	.short	0x0000
        /*0044*/ 	.byte	0x00, 0xf5, 0x21, 0x00


	//----- nvinfo : EIATTR_SPARSE_MMA_MASK
	.align		4
.L_15:
        /*0048*/ 	.byte	0x03, 0x50
        /*004a*/ 	.short	0x0000


	//----- nvinfo : EIATTR_MAXREG_COUNT
	.align		4
        /*004c*/ 	.byte	0x03, 0x1b
        /*004e*/ 	.short	0x00ff


	//----- nvinfo : EIATTR_MERCURY_ISA_VERSION
	.align		4
        /*0050*/ 	.byte	0x03, 0x5f
        /*0052*/ 	.short	0x0101


	//----- nvinfo : EIATTR_VRC_CTA_INIT_COUNT
	.align		4
        /*0054*/ 	.byte	0x02, 0x4a
	.zero		1
	.zero		1


	//----- nvinfo : EIATTR_EXIT_INSTR_OFFSETS
	.align		4
        /*0058*/ 	.byte	0x04, 0x1c
        /*005a*/ 	.short	(.L_17 - .L_16)


	//   ....[0]....
.L_16:
        /*005c*/ 	.word	0x00000080


	//   ....[1]....
        /*0060*/ 	.word	0x00000180


	//----- nvinfo : EIATTR_CBANK_PARAM_SIZE
	.align		4
.L_17:
        /*0064*/ 	.byte	0x03, 0x19
        /*0066*/ 	.short	0x0020


	//----- nvinfo : EIATTR_PARAM_CBANK
	.align		4
        /*0068*/ 	.byte	0x04, 0x0a
        /*006a*/ 	.short	(.L_19 - .L_18)
	.align		4
.L_18:
        /*006c*/ 	.word	index@(.nv.constant0._Z9vectorAddPKfS0_Pfm)
        /*0070*/ 	.short	0x0380
        /*0072*/ 	.short	0x0020


	//----- nvinfo : EIATTR_SW_WAR
	.align		4
.L_19:
        /*0074*/ 	.byte	0x04, 0x36
        /*0076*/ 	.short	(.L_21 - .L_20)
.L_20:
        /*0078*/ 	.word	0x00000008
.L_21:


//--------------------- .nv.callgraph             --------------------------
	.section	.nv.callgraph,"",@"SHT_CUDA_CALLGRAPH"
	.align	4
	.sectionentsize	8
	.align		4
        /*0000*/ 	.word	0x00000000
	.align		4
        /*0004*/ 	.word	0xffffffff
	.align		4
        /*0008*/ 	.word	0x00000000
	.align		4
        /*000c*/ 	.word	0xfffffffe
	.align		4
        /*0010*/ 	.word	0x00000000
	.align		4
        /*0014*/ 	.word	0xfffffffd
	.align		4
        /*0018*/ 	.word	0x00000000
	.align		4
        /*001c*/ 	.word	0xfffffffc


//--------------------- .text._Z9vectorAddPKfS0_Pfm --------------------------
	.section	.text._Z9vectorAddPKfS0_Pfm,"ax",@progbits
	.align	128
        .global         _Z9vectorAddPKfS0_Pfm
        .type           _Z9vectorAddPKfS0_Pfm,@function
        .size           _Z9vectorAddPKfS0_Pfm,(.L_x_1 - _Z9vectorAddPKfS0_Pfm)
        .other          _Z9vectorAddPKfS0_Pfm,@"STO_CUDA_ENTRY STV_DEFAULT"
_Z9vectorAddPKfS0_Pfm:
.text._Z9vectorAddPKfS0_Pfm:
[----:B------:R-:W-:Y:S01]  /*0000*/  LDC R1, c[0x0][0x37c] ;  /* 0x0000df00ff017b82 */ /* 0x000fe20000000800 */
[----:B------:R-:W0:Y:S07]  /*0010*/  S2R R3, SR_TID.X ;  /* 0x0000000000037919 */ /* 0x000e2e0000002100 */
[----:B------:R-:W0:Y:S01]  /*0020*/  S2UR UR4, SR_CTAID.X ;  /* 0x00000000000479c3 */ /* 0x000e220000002500 */
[----:B------:R-:W1:Y:S07]  /*0030*/  LDCU.64 UR6, c[0x0][0x398] ;  /* 0x00007300ff0677ac */ /* 0x000e6e0008000a00 */
[----:B------:R-:W0:Y:S02]  /*0040*/  LDC R0, c[0x0][0x360] ;  /* 0x0000d800ff007b82 */ /* 0x000e240000000800 */
[----:B0-----:R-:W-:-:S05]  /*0050*/  IMAD R0, R0, UR4, R3 ;  /* 0x0000000400007c24 */ /* 0x001fca000f8e0203 */
[----:B-1----:R-:W-:-:S04]  /*0060*/  ISETP.GE.U32.AND P0, PT, R0, UR6, PT ;  /* 0x0000000600007c0c */ /* 0x002fc8000bf06070 */
[----:B------:R-:W-:-:S13]  /*0070*/  ISETP.GE.U32.AND.EX P0, PT, RZ, UR7, PT, P0 ;  /* 0x00000007ff007c0c */ /* 0x000fda000bf06100 */
[----:B------:R-:W-:Y:S05]  /*0080*/  @P0 EXIT ;  /* 0x000000000000094d */ /* 0x000fea0003800000 */
[----:B------:R-:W0:Y:S01]  /*0090*/  LDCU.128 UR8, c[0x0][0x380] ;  /* 0x00007000ff0877ac */ /* 0x000e220008000c00 */
[----:B------:R-:W-:Y:S01]  /*00a0*/  IMAD.SHL.U32 R6, R0, 0x4, RZ ;  /* 0x0000000400067824 */ /* 0x000fe200078e00ff */
[----:B------:R-:W-:Y:S01]  /*00b0*/  SHF.R.U32.HI R0, RZ, 0x1e, R0 ;  /* 0x0000001eff007819 */ /* 0x000fe20000011600 */
[----:B------:R-:W1:Y:S01]  /*00c0*/  LDCU.64 UR4, c[0x0][0x358] ;  /* 0x00006b00ff0477ac */ /* 0x000e620008000a00 */
[----:B------:R-:W2:Y:S02]  /*00d0*/  LDCU.64 UR6, c[0x0][0x390] ;  /* 0x00007200ff0677ac */ /* 0x000ea40008000a00 */
[C---:B0-----:R-:W-:Y:S02]  /*00e0*/  IADD3 R4, P1, PT, R6.reuse, UR10, RZ ;  /* 0x0000000a06047c10 */ /* 0x041fe4000ff3e0ff */
[----:B------:R-:W-:Y:S02]  /*00f0*/  IADD3 R2, P0, PT, R6, UR8, RZ ;  /* 0x0000000806027c10 */ /* 0x000fe4000ff1e0ff */
[----:B------:R-:W-:-:S02]  /*0100*/  IADD3.X R5, PT, PT, R0, UR11, RZ, P1, !PT ;  /* 0x0000000b00057c10 */ /* 0x000fc40008ffe4ff */
[----:B------:R-:W-:-:S04]  /*0110*/  IADD3.X R3, PT, PT, R0, UR9, RZ, P0, !PT ;  /* 0x0000000900037c10 */ /* 0x000fc800087fe4ff */
[----:B-1----:R-:W3:Y:S04]  /*0120*/  LDG.E.CONSTANT R5, desc[UR4][R4.64] ;  /* 0x0000000404057981 */ /* 0x002ee8000c1e9900 */
[----:B------:R-:W3:Y:S01]  /*0130*/  LDG.E.CONSTANT R2, desc[UR4][R2.64] ;  /* 0x0000000402027981 */ /* 0x000ee2000c1e9900 */
[----:B--2---:R-:W-:-:S04]  /*0140*/  IADD3 R6, P0, PT, R6, UR6, RZ ;  /* 0x0000000606067c10 */ /* 0x004fc8000ff1e0ff */
[----:B------:R-:W-:Y:S01]  /*0150*/  IADD3.X R7, PT, PT, R0, UR7, RZ, P0, !PT ;  /* 0x0000000700077c10 */ /* 0x000fe200087fe4ff */
[----:B---3--:R-:W-:-:S05]  /*0160*/  FADD R9, R2, R5 ;  /* 0x0000000502097221 */ /* 0x008fca0000000000 */
[----:B------:R-:W-:Y:S01]  /*0170*/  STG.E desc[UR4][R6.64], R9 ;  /* 0x0000000906007986 */ /* 0x000fe2000c101904 */
[----:B------:R-:W-:Y:S05]  /*0180*/  EXIT ;  /* 0x000000000000794d */ /* 0x000fea0003800000 */
.L_x_0:
[----:B------:R-:W-:-:S00]  /*0190*/  BRA `(.L_x_0) ;  /* 0xfffffffc00fc7947 */ /* 0x000fc0000383ffff */
[----:B------:R-:W-:-:S00]  /*01a0*/  NOP ;  /* 0x0000000000007918 */ /* 0x000fc00000000000 */
        /* <DEDUP_REMOVED lines=13> */
.L_x_1:


//--------------------- .nv.shared.reserved.0     --------------------------
	.section	.nv.shared.reserved.0,"aw",@nobits
	.weak		__nv_reservedSMEM_offset_0_alias
	.size		__nv_reservedSMEM_offset_0_alias, 0, 64
	.other		__nv_reservedSMEM_offset_0_alias,@"STO_CUDA_RESERVED_SHARED STV_DEFAULT"
__nv_reservedSMEM_offset_0_alias:
	.zero		0
	.zero		64


//--------------------- .nv.constant0._Z9vectorAddPKfS0_Pfm --------------------------
	.section	.nv.constant0._Z9vectorAddPKfS0_Pfm,"a",@progbits
	.sectionflags	@""
	.align	4
.nv.constant0._Z9vectorAddPKfS0_Pfm:
	.zero		928


//--------------------- SYMBOLS --------------------------

	.type		.nv.reservedSmem.offset0,@object
	.size		.nv.reservedSmem.offset0,0x4
